//
// Generated by NVIDIA NVVM Compiler
//
// Compiler Build ID: CL-36424714
// Cuda compilation tools, release 13.0, V13.0.88
// Based on NVVM 20.0.0
//

.version 9.0
.target sm_100
.address_size 64

	// .globl	_Z12gatherKernelIfEviPKiPKT_PS2_

.visible .entry _Z12gatherKernelIfEviPKiPKT_PS2_(
	.param .u32 _Z12gatherKernelIfEviPKiPKT_PS2__param_0,
	.param .u64 .ptr .align 1 _Z12gatherKernelIfEviPKiPKT_PS2__param_1,
	.param .u64 .ptr .align 1 _Z12gatherKernelIfEviPKiPKT_PS2__param_2,
	.param .u64 .ptr .align 1 _Z12gatherKernelIfEviPKiPKT_PS2__param_3
)
{
	.reg .pred 	%p<2>;
	.reg .b32 	%r<7>;
	.reg .b32 	%f<2>;
	.reg .b64 	%rd<12>;

	ld.param.u32 	%r2, [_Z12gatherKernelIfEviPKiPKT_PS2__param_0];
	ld.param.u64 	%rd1, [_Z12gatherKernelIfEviPKiPKT_PS2__param_1];
	ld.param.u64 	%rd2, [_Z12gatherKernelIfEviPKiPKT_PS2__param_2];
	ld.param.u64 	%rd3, [_Z12gatherKernelIfEviPKiPKT_PS2__param_3];
	mov.u32 	%r3, %ntid.x;
	mov.u32 	%r4, %ctaid.x;
	mov.u32 	%r5, %tid.x;
	mad.lo.s32 	%r1, %r3, %r4, %r5;
	setp.gt.s32 	%p1, %r1, %r2;
	@%p1 bra 	$L__BB0_2;
	cvta.to.global.u64 	%rd4, %rd1;
	cvta.to.global.u64 	%rd5, %rd2;
	cvta.to.global.u64 	%rd6, %rd3;
	mul.wide.s32 	%rd7, %r1, 4;
	add.s64 	%rd8, %rd4, %rd7;
	ld.global.u32 	%r6, [%rd8];
	mul.wide.s32 	%rd9, %r6, 4;
	add.s64 	%rd10, %rd5, %rd9;
	ld.global.f32 	%f1, [%rd10];
	add.s64 	%rd11, %rd6, %rd7;
	st.global.f32 	[%rd11], %f1;
$L__BB0_2:
	ret;

}


// ===== COMPILED SASS (sm_100) =====

	.target	sm_100

	.elftype	@"ET_EXEC"


//--------------------- .note.nv.tkinfo           --------------------------
	.section	.note.nv.tkinfo,"",@"SHT_NOTE"
	.sectionflags	@"SHF_NOTE_NV_TKINFO"
	.tkinfo
        /*0018*/ 	.word	0x00000002
        /*0030*/ 	.string	""
        /*0030*/ 	.string	"ptxas"
        /*0030*/ 	.string	"Cuda compilation tools, release 13.0, V13.0.88"
        /*0030*/ 	.string	"Build cuda_13.0.r13.0/compiler.36424714_0"
        /*0030*/ 	.string	"-arch sm_100 -m 64 "



//--------------------- .note.nv.cuinfo           --------------------------
	.section	.note.nv.cuinfo,"",@"SHT_NOTE"
	.sectionflags	@"SHF_NOTE_NV_CUINFO"
        /*0018*/ 	.short	0x0002
        /*001a*/ 	.short	0x0064
        /*001c*/ 	.short	0x0082
	.zero		2


//--------------------- .nv.info                  --------------------------
	.section	.nv.info,"",@"SHT_CUDA_INFO"
	.align	4


	//----- nvinfo : EIATTR_REGCOUNT
	.align		4
        /*0000*/ 	.byte	0x04, 0x2f
        /*0002*/ 	.short	(.L_1 - .L_0)
	.align		4
.L_0:
        /*0004*/ 	.word	index@(_Z12gatherKernelIfEviPKiPKT_PS2_)
        /*0008*/ 	.word	0x0000000c


	//----- nvinfo : EIATTR_FRAME_SIZE
	.align		4
.L_1:
        /*000c*/ 	.byte	0x04, 0x11
        /*000e*/ 	.short	(.L_3 - .L_2)
	.align		4
.L_2:
        /*0010*/ 	.word	index@(_Z12gatherKernelIfEviPKiPKT_PS2_)
        /*0014*/ 	.word	0x00000000


	//----- nvinfo : EIATTR_MIN_STACK_SIZE
	.align		4
.L_3:
        /*0018*/ 	.byte	0x04, 0x12
        /*001a*/ 	.short	(.L_5 - .L_4)
	.align		4
.L_4:
        /*001c*/ 	.word	index@(_Z12gatherKernelIfEviPKiPKT_PS2_)
        /*0020*/ 	.word	0x00000000
.L_5:


//--------------------- .nv.compat                --------------------------
	.section	.nv.compat,"",@"SHT_CUDA_COMPAT_INFO"
	.align	4
        /*0000*/ 	.byte	0x02, 0x09, 0x00, 0x00, 0x02, 0x02, 0x01, 0x00, 0x02, 0x05, 0x05, 0x00, 0x03, 0x07, 0x01, 0x01
        /*0010*/ 	.byte	0x02, 0x03, 0x00, 0x00, 0x02, 0x06, 0x01, 0x00, 0x04, 0x0b, 0x08, 0x00, 0x09, 0x00, 0x00, 0x00
        /*0020*/ 	.byte	0x00, 0x00, 0x00, 0x00


//--------------------- .nv.info._Z12gatherKernelIfEviPKiPKT_PS2_ --------------------------
	.section	.nv.info._Z12gatherKernelIfEviPKiPKT_PS2_,"",@"SHT_CUDA_INFO"
	.sectionflags	@""
	.align	4


	//----- nvinfo : EIATTR_CUDA_API_VERSION
	.align		4
        /*0000*/ 	.byte	0x04, 0x37
        /*0002*/ 	.short	(.L_7 - .L_6)
.L_6:
        /*0004*/ 	.word	0x00000082


	//----- nvinfo : EIATTR_KPARAM_INFO
	.align		4
.L_7:
        /*0008*/ 	.byte	0x04, 0x17
        /*000a*/ 	.short	(.L_9 - .L_8)
.L_8:
        /*000c*/ 	.word	0x00000000
        /*0010*/ 	.short	0x0003
        /*0012*/ 	.short	0x0018
        /*0014*/ 	.byte	0x00, 0xf5, 0x21, 0x00


	//----- nvinfo : EIATTR_KPARAM_INFO
	.align		4
.L_9:
        /*0018*/ 	.byte	0x04, 0x17
        /*001a*/ 	.short	(.L_11 - .L_10)
.L_10:
        /*001c*/ 	.word	0x00000000
        /*0020*/ 	.short	0x0002
        /*0022*/ 	.short	0x0010
        /*0024*/ 	.byte	0x00, 0xf5, 0x21, 0x00


	//----- nvinfo : EIATTR_KPARAM_INFO
	.align		4
.L_11:
        /*0028*/ 	.byte	0x04, 0x17
        /*002a*/ 	.short	(.L_13 - .L_12)
.L_12:
        /*002c*/ 	.word	0x00000000
        /*0030*/ 	.short	0x0001
        /*0032*/ 	.short	0x0008
        /*0034*/ 	.byte	0x00, 0xf5, 0x21, 0x00


	//----- nvinfo : EIATTR_KPARAM_INFO
	.align		4
.L_13:
        /*0038*/ 	.byte	0x04, 0x17
        /*003a*/ 	.short	(.L_15 - .L_14)
.L_14:
        /*003c*/ 	.word	0x00000000
        /*0040*/ 	.short	0x0000
        /*0042*/ 	.short	0x0000
        /*0044*/ 	.byte	0x00, 0xf0, 0x11, 0x00


	//----- nvinfo : EIATTR_SPARSE_MMA_MASK
	.align		4
.L_15:
        /*0048*/ 	.byte	0x03, 0x50
        /*004a*/ 	.short	0x0000


	//----- nvinfo : EIATTR_MAXREG_COUNT
	.align		4
        /*004c*/ 	.byte	0x03, 0x1b
        /*004e*/ 	.short	0x00ff


	//----- nvinfo : EIATTR_MERCURY_ISA_VERSION
	.align		4
        /*0050*/ 	.byte	0x03, 0x5f
        /*0052*/ 	.short	0x0101


	//----- nvinfo : EIATTR_VRC_CTA_INIT_COUNT
	.align		4
        /*0054*/ 	.byte	0x02, 0x4a
	.zero		1
	.zero		1


	//----- nvinfo : EIATTR_EXIT_INSTR_OFFSETS
	.align		4
        /*0058*/ 	.byte	0x04, 0x1c
        /*005a*/ 	.short	(.L_17 - .L_16)


	//   ....[0]....
.L_16:
        /*005c*/ 	.word	0x00000070


	//   ....[1]....
        /*0060*/ 	.word	0x00000120


	//----- nvinfo : EIATTR_CBANK_PARAM_SIZE
	.align		4
.L_17:
        /*0064*/ 	.byte	0x03, 0x19
        /*0066*/ 	.short	0x0020


	//----- nvinfo : EIATTR_PARAM_CBANK
	.align		4
        /*0068*/ 	.byte	0x04, 0x0a
        /*006a*/ 	.short	(.L_19 - .L_18)
	.align		4
.L_18:
        /*006c*/ 	.word	index@(.nv.constant0._Z12gatherKernelIfEviPKiPKT_PS2_)
        /*0070*/ 	.short	0x0380
        /*0072*/ 	.short	0x0020


	//----- nvinfo : EIATTR_SW_WAR
	.align		4
.L_19:
        /*0074*/ 	.byte	0x04, 0x36
        /*0076*/ 	.short	(.L_21 - .L_20)
.L_20:
        /*0078*/ 	.word	0x00000008
.L_21:


//--------------------- .nv.callgraph             --------------------------
	.section	.nv.callgraph,"",@"SHT_CUDA_CALLGRAPH"
	.align	4
	.sectionentsize	8
	.align		4
        /*0000*/ 	.word	0x00000000
	.align		4
        /*0004*/ 	.word	0xffffffff
	.align		4
        /*0008*/ 	.word	0x00000000
	.align		4
        /*000c*/ 	.word	0xfffffffe
	.align		4
        /*0010*/ 	.word	0x00000000
	.align		4
        /*0014*/ 	.word	0xfffffffd
	.align		4
        /*0018*/ 	.word	0x00000000
	.align		4
        /*001c*/ 	.word	0xfffffffc


//--------------------- .text._Z12gatherKernelIfEviPKiPKT_PS2_ --------------------------
	.section	.text._Z12gatherKernelIfEviPKiPKT_PS2_,"ax",@progbits
	.align	128
        .global         _Z12gatherKernelIfEviPKiPKT_PS2_
        .type           _Z12gatherKernelIfEviPKiPKT_PS2_,@function
        .size           _Z12gatherKernelIfEviPKiPKT_PS2_,(.L_x_1 - _Z12gatherKernelIfEviPKiPKT_PS2_)
        .other          _Z12gatherKernelIfEviPKiPKT_PS2_,@"STO_CUDA_ENTRY STV_DEFAULT"
_Z12gatherKernelIfEviPKiPKT_PS2_:
.text._Z12gatherKernelIfEviPKiPKT_PS2_:
[----:B------:R-:W-:Y:S01]  /*0000*/  LDC R1, c[0x0][0x37c] ;  /* 0x0000df00ff017b82 */ /* 0x000fe20000000800 */
[----:B------:R-:W0:Y:S01]  /*0010*/  S2R R9, SR_CTAID.X ;  /* 0x0000000000097919 */ /* 0x000e220000002500 */
[----:B------:R-:W0:Y:S01]  /*0020*/  LDCU UR4, c[0x0][0x360] ;  /* 0x00006c00ff0477ac */ /* 0x000e220008000800 */
[----:B------:R-:W0:Y:S01]  /*0030*/  S2R R0, SR_TID.X ;  /* 0x0000000000007919 */ /* 0x000e220000002100 */
[----:B------:R-:W1:Y:S01]  /*0040*/  LDCU UR5, c[0x0][0x380] ;  /* 0x00007000ff0577ac */ /* 0x000e620008000800 */
[----:B0-----:R-:W-:-:S05]  /*0050*/  IMAD R9, R9, UR4, R0 ;  /* 0x0000000409097c24 */ /* 0x001fca000f8e0200 */
[----:B-1----:R-:W-:-:S13]  /*0060*/  ISETP.GT.AND P0, PT, R9, UR5, PT ;  /* 0x0000000509007c0c */ /* 0x002fda000bf04270 */
[----:B------:R-:W-:Y:S05]  /*0070*/  @P0 EXIT ;  /* 0x000000000000094d */ /* 0x000fea0003800000 */
[----:B------:R-:W0:Y:S01]  /*0080*/  LDC.64 R2, c[0x0][0x388] ;  /* 0x0000e200ff027b82 */ /* 0x000e220000000a00 */
[----:B------:R-:W1:Y:S07]  /*0090*/  LDCU.64 UR4, c[0x0][0x358] ;  /* 0x00006b00ff0477ac */ /* 0x000e6e0008000a00 */
[----:B------:R-:W2:Y:S08]  /*00a0*/  LDC.64 R4, c[0x0][0x390] ;  /* 0x0000e400ff047b82 */ /* 0x000eb00000000a00 */
[----:B------:R-:W3:Y:S01]  /*00b0*/  LDC.64 R6, c[0x0][0x398] ;  /* 0x0000e600ff067b82 */ /* 0x000ee20000000a00 */
[----:B0-----:R-:W-:-:S06]  /*00c0*/  IMAD.WIDE R2, R9, 0x4, R2 ;  /* 0x0000000409027825 */ /* 0x001fcc00078e0202 */
[----:B-1----:R-:W2:Y:S02]  /*00d0*/  LDG.E R3, desc[UR4][R2.64] ;  /* 0x0000000402037981 */ /* 0x002ea4000c1e1900 */
[----:B--2---:R-:W-:-:S06]  /*00e0*/  IMAD.WIDE R4, R3, 0x4, R4 ;  /* 0x0000000403047825 */ /* 0x004fcc00078e0204 */
[----:B------:R-:W2:Y:S01]  /*00f0*/  LDG.E R5, desc[UR4][R4.64] ;  /* 0x0000000404057981 */ /* 0x000ea2000c1e1900 */
[----:B---3--:R-:W-:-:S05]  /*0100*/  IMAD.WIDE R6, R9, 0x4, R6 ;  /* 0x0000000409067825 */ /* 0x008fca00078e0206 */
[----:B--2---:R-:W-:Y:S01]  /*0110*/  STG.E desc[UR4][R6.64], R5 ;  /* 0x0000000506007986 */ /* 0x004fe2000c101904 */
[----:B------:R-:W-:Y:S05]  /*0120*/  EXIT ;  /* 0x000000000000794d */ /* 0x000fea0003800000 */
.L_x_0:
[----:B------:R-:W-:-:S00]  /*0130*/  BRA `(.L_x_0) ;  /* 0xfffffffc00fc7947 */ /* 0x000fc0000383ffff */
[----:B------:R-:W-:-:S00]  /*0140*/  NOP ;  /* 0x0000000000007918 */ /* 0x000fc00000000000 */
        /* <DEDUP_REMOVED lines=11> */
.L_x_1:


//--------------------- .nv.shared.reserved.0     --------------------------
	.section	.nv.shared.reserved.0,"aw",@nobits
	.weak		__nv_reservedSMEM_offset_0_alias
	.size		__nv_reservedSMEM_offset_0_alias, 0, 64
	.other		__nv_reservedSMEM_offset_0_alias,@"STO_CUDA_RESERVED_SHARED STV_DEFAULT"
__nv_reservedSMEM_offset_0_alias:
	.zero		0
	.zero		64


//--------------------- .nv.constant0._Z12gatherKernelIfEviPKiPKT_PS2_ --------------------------
	.section	.nv.constant0._Z12gatherKernelIfEviPKiPKT_PS2_,"a",@progbits
	.sectionflags	@""
	.align	4
.nv.constant0._Z12gatherKernelIfEviPKiPKT_PS2_:
	.zero		928


//--------------------- SYMBOLS --------------------------

	.type		.nv.reservedSmem.offset0,@object
	.size		.nv.reservedSmem.offset0,0x4
